//
// Generated by NVIDIA NVVM Compiler
//
// Compiler Build ID: CL-36424714
// Cuda compilation tools, release 13.0, V13.0.88
// Based on NVVM 20.0.0
//

.version 9.0
.target sm_100
.address_size 64

	// .globl	_Z21frobenius_norm_kernelPKfPffi

.visible .entry _Z21frobenius_norm_kernelPKfPffi(
	.param .u64 .ptr .align 1 _Z21frobenius_norm_kernelPKfPffi_param_0,
	.param .u64 .ptr .align 1 _Z21frobenius_norm_kernelPKfPffi_param_1,
	.param .f32 _Z21frobenius_norm_kernelPKfPffi_param_2,
	.param .u32 _Z21frobenius_norm_kernelPKfPffi_param_3
)
{
	.reg .pred 	%p<2>;
	.reg .b32 	%r<6>;
	.reg .b32 	%f<4>;
	.reg .b64 	%rd<8>;

	ld.param.u64 	%rd1, [_Z21frobenius_norm_kernelPKfPffi_param_0];
	ld.param.u64 	%rd2, [_Z21frobenius_norm_kernelPKfPffi_param_1];
	ld.param.f32 	%f1, [_Z21frobenius_norm_kernelPKfPffi_param_2];
	ld.param.u32 	%r2, [_Z21frobenius_norm_kernelPKfPffi_param_3];
	mov.u32 	%r3, %ctaid.x;
	mov.u32 	%r4, %ntid.x;
	mov.u32 	%r5, %tid.x;
	mad.lo.s32 	%r1, %r3, %r4, %r5;
	setp.ge.s32 	%p1, %r1, %r2;
	@%p1 bra 	$L__BB0_2;
	cvta.to.global.u64 	%rd3, %rd1;
	cvta.to.global.u64 	%rd4, %rd2;
	mul.wide.s32 	%rd5, %r1, 4;
	add.s64 	%rd6, %rd3, %rd5;
	ld.global.f32 	%f2, [%rd6];
	div.rn.f32 	%f3, %f2, %f1;
	add.s64 	%rd7, %rd4, %rd5;
	st.global.f32 	[%rd7], %f3;
$L__BB0_2:
	ret;

}


// ===== COMPILED SASS (sm_100) =====

	.target	sm_100

	.elftype	@"ET_EXEC"


//--------------------- .note.nv.tkinfo           --------------------------
	.section	.note.nv.tkinfo,"",@"SHT_NOTE"
	.sectionflags	@"SHF_NOTE_NV_TKINFO"
	.tkinfo
        /*0018*/ 	.word	0x00000002
        /*0030*/ 	.string	""
        /*0030*/ 	.string	"ptxas"
        /*0030*/ 	.string	"Cuda compilation tools, release 13.0, V13.0.88"
        /*0030*/ 	.string	"Build cuda_13.0.r13.0/compiler.36424714_0"
        /*0030*/ 	.string	"-arch sm_100 -m 64 "



//--------------------- .note.nv.cuinfo           --------------------------
	.section	.note.nv.cuinfo,"",@"SHT_NOTE"
	.sectionflags	@"SHF_NOTE_NV_CUINFO"
        /*0018*/ 	.short	0x0002
        /*001a*/ 	.short	0x0064
        /*001c*/ 	.short	0x0082
	.zero		2


//--------------------- .nv.info                  --------------------------
	.section	.nv.info,"",@"SHT_CUDA_INFO"
	.align	4


	//----- nvinfo : EIATTR_REGCOUNT
	.align		4
        /*0000*/ 	.byte	0x04, 0x2f
        /*0002*/ 	.short	(.L_1 - .L_0)
	.align		4
.L_0:
        /*0004*/ 	.word	index@(_Z21frobenius_norm_kernelPKfPffi)
        /*0008*/ 	.word	0x00000010


	//----- nvinfo : EIATTR_FRAME_SIZE
	.align		4
.L_1:
        /*000c*/ 	.byte	0x04, 0x11
        /*000e*/ 	.short	(.L_3 - .L_2)
	.align		4
.L_2:
        /*0010*/ 	.word	index@($__internal_0_$__cuda_sm3x_div_rn_noftz_f32_slowpath)
        /*0014*/ 	.word	0x00000000


	//----- nvinfo : EIATTR_FRAME_SIZE
	.align		4
.L_3:
        /*0018*/ 	.byte	0x04, 0x11
        /*001a*/ 	.short	(.L_5 - .L_4)
	.align		4
.L_4:
        /*001c*/ 	.word	index@(_Z21frobenius_norm_kernelPKfPffi)
        /*0020*/ 	.word	0x00000000


	//----- nvinfo : EIATTR_MIN_STACK_SIZE
	.align		4
.L_5:
        /*0024*/ 	.byte	0x04, 0x12
        /*0026*/ 	.short	(.L_7 - .L_6)
	.align		4
.L_6:
        /*0028*/ 	.word	index@(_Z21frobenius_norm_kernelPKfPffi)
        /*002c*/ 	.word	0x00000000
.L_7:


//--------------------- .nv.compat                --------------------------
	.section	.nv.compat,"",@"SHT_CUDA_COMPAT_INFO"
	.align	4
        /*0000*/ 	.byte	0x02, 0x09, 0x00, 0x00, 0x02, 0x02, 0x01, 0x00, 0x02, 0x05, 0x05, 0x00, 0x03, 0x07, 0x01, 0x01
        /*0010*/ 	.byte	0x02, 0x03, 0x00, 0x00, 0x02, 0x06, 0x01, 0x00, 0x04, 0x0b, 0x08, 0x00, 0x01, 0x00, 0x00, 0x00
        /*0020*/ 	.byte	0x00, 0x00, 0x00, 0x00


//--------------------- .nv.info._Z21frobenius_norm_kernelPKfPffi --------------------------
	.section	.nv.info._Z21frobenius_norm_kernelPKfPffi,"",@"SHT_CUDA_INFO"
	.sectionflags	@""
	.align	4


	//----- nvinfo : EIATTR_CUDA_API_VERSION
	.align		4
        /*0000*/ 	.byte	0x04, 0x37
        /*0002*/ 	.short	(.L_9 - .L_8)
.L_8:
        /*0004*/ 	.word	0x00000082


	//----- nvinfo : EIATTR_KPARAM_INFO
	.align		4
.L_9:
        /*0008*/ 	.byte	0x04, 0x17
        /*000a*/ 	.short	(.L_11 - .L_10)
.L_10:
        /*000c*/ 	.word	0x00000000
        /*0010*/ 	.short	0x0003
        /*0012*/ 	.short	0x0014
        /*0014*/ 	.byte	0x00, 0xf0, 0x11, 0x00


	//----- nvinfo : EIATTR_KPARAM_INFO
	.align		4
.L_11:
        /*0018*/ 	.byte	0x04, 0x17
        /*001a*/ 	.short	(.L_13 - .L_12)
.L_12:
        /*001c*/ 	.word	0x00000000
        /*0020*/ 	.short	0x0002
        /*0022*/ 	.short	0x0010
        /*0024*/ 	.byte	0x00, 0xf0, 0x11, 0x00


	//----- nvinfo : EIATTR_KPARAM_INFO
	.align		4
.L_13:
        /*0028*/ 	.byte	0x04, 0x17
        /*002a*/ 	.short	(.L_15 - .L_14)
.L_14:
        /*002c*/ 	.word	0x00000000
        /*0030*/ 	.short	0x0001
        /*0032*/ 	.short	0x0008
        /*0034*/ 	.byte	0x00, 0xf5, 0x21, 0x00


	//----- nvinfo : EIATTR_KPARAM_INFO
	.align		4
.L_15:
        /*0038*/ 	.byte	0x04, 0x17
        /*003a*/ 	.short	(.L_17 - .L_16)
.L_16:
        /*003c*/ 	.word	0x00000000
        /*0040*/ 	.short	0x0000
        /*0042*/ 	.short	0x0000
        /*0044*/ 	.byte	0x00, 0xf5, 0x21, 0x00


	//----- nvinfo : EIATTR_SPARSE_MMA_MASK
	.align		4
.L_17:
        /*0048*/ 	.byte	0x03, 0x50
        /*004a*/ 	.short	0x0000


	//----- nvinfo : EIATTR_MAXREG_COUNT
	.align		4
        /*004c*/ 	.byte	0x03, 0x1b
        /*004e*/ 	.short	0x00ff


	//----- nvinfo : EIATTR_MERCURY_ISA_VERSION
	.align		4
        /*0050*/ 	.byte	0x03, 0x5f
        /*0052*/ 	.short	0x0101


	//----- nvinfo : EIATTR_VRC_CTA_INIT_COUNT
	.align		4
        /*0054*/ 	.byte	0x02, 0x4a
	.zero		1
	.zero		1


	//----- nvinfo : EIATTR_EXIT_INSTR_OFFSETS
	.align		4
        /*0058*/ 	.byte	0x04, 0x1c
        /*005a*/ 	.short	(.L_19 - .L_18)


	//   ....[0]....
.L_18:
        /*005c*/ 	.word	0x00000070


	//   ....[1]....
        /*0060*/ 	.word	0x000001d0


	//----- nvinfo : EIATTR_CRS_STACK_SIZE
	.align		4
.L_19:
        /*0064*/ 	.byte	0x04, 0x1e
        /*0066*/ 	.short	(.L_21 - .L_20)
.L_20:
        /*0068*/ 	.word	0x00000000


	//----- nvinfo : EIATTR_CBANK_PARAM_SIZE
	.align		4
.L_21:
        /*006c*/ 	.byte	0x03, 0x19
        /*006e*/ 	.short	0x0018


	//----- nvinfo : EIATTR_PARAM_CBANK
	.align		4
        /*0070*/ 	.byte	0x04, 0x0a
        /*0072*/ 	.short	(.L_23 - .L_22)
	.align		4
.L_22:
        /*0074*/ 	.word	index@(.nv.constant0._Z21frobenius_norm_kernelPKfPffi)
        /*0078*/ 	.short	0x0380
        /*007a*/ 	.short	0x0018


	//----- nvinfo : EIATTR_SW_WAR
	.align		4
.L_23:
        /*007c*/ 	.byte	0x04, 0x36
        /*007e*/ 	.short	(.L_25 - .L_24)
.L_24:
        /*0080*/ 	.word	0x00000008
.L_25:


//--------------------- .nv.callgraph             --------------------------
	.section	.nv.callgraph,"",@"SHT_CUDA_CALLGRAPH"
	.align	4
	.sectionentsize	8
	.align		4
        /*0000*/ 	.word	0x00000000
	.align		4
        /*0004*/ 	.word	0xffffffff
	.align		4
        /*0008*/ 	.word	0x00000000
	.align		4
        /*000c*/ 	.word	0xfffffffe
	.align		4
        /*0010*/ 	.word	0x00000000
	.align		4
        /*0014*/ 	.word	0xfffffffd
	.align		4
        /*0018*/ 	.word	0x00000000
	.align		4
        /*001c*/ 	.word	0xfffffffc


//--------------------- .text._Z21frobenius_norm_kernelPKfPffi --------------------------
	.section	.text._Z21frobenius_norm_kernelPKfPffi,"ax",@progbits
	.align	128
        .global         _Z21frobenius_norm_kernelPKfPffi
        .type           _Z21frobenius_norm_kernelPKfPffi,@function
        .size           _Z21frobenius_norm_kernelPKfPffi,(.L_x_14 - _Z21frobenius_norm_kernelPKfPffi)
        .other          _Z21frobenius_norm_kernelPKfPffi,@"STO_CUDA_ENTRY STV_DEFAULT"
_Z21frobenius_norm_kernelPKfPffi:
.text._Z21frobenius_norm_kernelPKfPffi:
[----:B------:R-:W-:Y:S01]  /*0000*/  LDC R1, c[0x0][0x37c] ;  /* 0x0000df00ff017b82 */ /* 0x000fe20000000800 */
[----:B------:R-:W0:Y:S07]  /*0010*/  S2R R3, SR_TID.X ;  /* 0x0000000000037919 */ /* 0x000e2e0000002100 */
[----:B------:R-:W0:Y:S01]  /*0020*/  S2UR UR4, SR_CTAID.X ;  /* 0x00000000000479c3 */ /* 0x000e220000002500 */
[----:B------:R-:W1:Y:S07]  /*0030*/  LDCU UR5, c[0x0][0x394] ;  /* 0x00007280ff0577ac */ /* 0x000e6e0008000800 */
[----:B------:R-:W0:Y:S02]  /*0040*/  LDC R2, c[0x0][0x360] ;  /* 0x0000d800ff027b82 */ /* 0x000e240000000800 */
[----:B0-----:R-:W-:-:S05]  /*0050*/  IMAD R2, R2, UR4, R3 ;  /* 0x0000000402027c24 */ /* 0x001fca000f8e0203 */
[----:B-1----:R-:W-:-:S13]  /*0060*/  ISETP.GE.AND P0, PT, R2, UR5, PT ;  /* 0x0000000502007c0c */ /* 0x002fda000bf06270 */
[----:B------:R-:W-:Y:S05]  /*0070*/  @P0 EXIT ;  /* 0x000000000000094d */ /* 0x000fea0003800000 */
[----:B------:R-:W0:Y:S01]  /*0080*/  LDC.64 R4, c[0x0][0x380] ;  /* 0x0000e000ff047b82 */ /* 0x000e220000000a00 */
[----:B------:R-:W1:Y:S07]  /*0090*/  LDCU.64 UR4, c[0x0][0x358] ;  /* 0x00006b00ff0477ac */ /* 0x000e6e0008000a00 */
[----:B------:R-:W2:Y:S01]  /*00a0*/  LDC R9, c[0x0][0x390] ;  /* 0x0000e400ff097b82 */ /* 0x000ea20000000800 */
[----:B0-----:R-:W-:-:S05]  /*00b0*/  IMAD.WIDE R4, R2, 0x4, R4 ;  /* 0x0000000402047825 */ /* 0x001fca00078e0204 */
[----:B-1----:R-:W3:Y:S01]  /*00c0*/  LDG.E R0, desc[UR4][R4.64] ;  /* 0x0000000404007981 */ /* 0x002ee2000c1e1900 */
[----:B------:R-:W-:Y:S01]  /*00d0*/  BSSY.RECONVERGENT B0, `(.L_x_0) ;  /* 0x000000c000007945 */ /* 0x000fe20003800200 */
[----:B--2---:R-:W0:Y:S02]  /*00e0*/  MUFU.RCP R3, R9 ;  /* 0x0000000900037308 */ /* 0x004e240000001000 */
[----:B0-----:R-:W-:-:S04]  /*00f0*/  FFMA R6, R3, -R9, 1 ;  /* 0x3f80000003067423 */ /* 0x001fc80000000809 */
[----:B------:R-:W-:Y:S02]  /*0100*/  FFMA R3, R3, R6, R3 ;  /* 0x0000000603037223 */ /* 0x000fe40000000003 */
[----:B---3--:R-:W0:Y:S02]  /*0110*/  FCHK P0, R0, R9 ;  /* 0x0000000900007302 */ /* 0x008e240000000000 */
[----:B------:R-:W-:-:S04]  /*0120*/  FFMA R6, R0, R3, RZ ;  /* 0x0000000300067223 */ /* 0x000fc800000000ff */
[----:B------:R-:W-:-:S04]  /*0130*/  FFMA R7, R6, -R9, R0 ;  /* 0x8000000906077223 */ /* 0x000fc80000000000 */
[----:B------:R-:W-:Y:S01]  /*0140*/  FFMA R7, R3, R7, R6 ;  /* 0x0000000703077223 */ /* 0x000fe20000000006 */
[----:B0-----:R-:W-:Y:S06]  /*0150*/  @!P0 BRA `(.L_x_1) ;  /* 0x00000000000c8947 */ /* 0x001fec0003800000 */
[----:B------:R-:W-:-:S07]  /*0160*/  MOV R4, 0x180 ;  /* 0x0000018000047802 */ /* 0x000fce0000000f00 */
[----:B------:R-:W-:Y:S05]  /*0170*/  CALL.REL.NOINC `($__internal_0_$__cuda_sm3x_div_rn_noftz_f32_slowpath) ;  /* 0x0000000000187944 */ /* 0x000fea0003c00000 */
[----:B------:R-:W-:-:S07]  /*0180*/  IMAD.MOV.U32 R7, RZ, RZ, R0 ;  /* 0x000000ffff077224 */ /* 0x000fce00078e0000 */
.L_x_1:
[----:B------:R-:W-:Y:S05]  /*0190*/  BSYNC.RECONVERGENT B0 ;  /* 0x0000000000007941 */ /* 0x000fea0003800200 */
.L_x_0:
[----:B------:R-:W0:Y:S02]  /*01a0*/  LDC.64 R4, c[0x0][0x388] ;  /* 0x0000e200ff047b82 */ /* 0x000e240000000a00 */
[----:B0-----:R-:W-:-:S05]  /*01b0*/  IMAD.WIDE R2, R2, 0x4, R4 ;  /* 0x0000000402027825 */ /* 0x001fca00078e0204 */
[----:B------:R-:W-:Y:S01]  /*01c0*/  STG.E desc[UR4][R2.64], R7 ;  /* 0x0000000702007986 */ /* 0x000fe2000c101904 */
[----:B------:R-:W-:Y:S05]  /*01d0*/  EXIT ;  /* 0x000000000000794d */ /* 0x000fea0003800000 */
        .weak           $__internal_0_$__cuda_sm3x_div_rn_noftz_f32_slowpath
        .type           $__internal_0_$__cuda_sm3x_div_rn_noftz_f32_slowpath,@function
        .size           $__internal_0_$__cuda_sm3x_div_rn_noftz_f32_slowpath,(.L_x_14 - $__internal_0_$__cuda_sm3x_div_rn_noftz_f32_slowpath)
$__internal_0_$__cuda_sm3x_div_rn_noftz_f32_slowpath:
[----:B------:R-:W0:Y:S01]  /*01e0*/  LDC R3, c[0x0][0x390] ;  /* 0x0000e400ff037b82 */ /* 0x000e220000000800 */
[--C-:B------:R-:W-:Y:S01]  /*01f0*/  SHF.R.U32.HI R5, RZ, 0x17, R0.reuse ;  /* 0x00000017ff057819 */ /* 0x100fe20000011600 */
[----:B------:R-:W1:Y:S01]  /*0200*/  LDCU UR6, c[0x0][0x390] ;  /* 0x00007200ff0677ac */ /* 0x000e620008000800 */
[----:B------:R-:W-:Y:S01]  /*0210*/  BSSY.RECONVERGENT B1, `(.L_x_2) ;  /* 0x0000064000017945 */ /* 0x000fe20003800200 */
[----:B------:R-:W-:Y:S01]  /*0220*/  IMAD.MOV.U32 R7, RZ, RZ, R0 ;  /* 0x000000ffff077224 */ /* 0x000fe200078e0000 */
[----:B------:R-:W-:-:S05]  /*0230*/  LOP3.LUT R5, R5, 0xff, RZ, 0xc0, !PT ;  /* 0x000000ff05057812 */ /* 0x000fca00078ec0ff */
[----:B------:R-:W-:Y:S02]  /*0240*/  VIADD R10, R5, 0xffffffff ;  /* 0xffffffff050a7836 */ /* 0x000fe40000000000 */
[----:B-1----:R-:W-:Y:S01]  /*0250*/  IMAD.U32 R8, RZ, RZ, UR6 ;  /* 0x00000006ff087e24 */ /* 0x002fe2000f8e00ff */
[----:B0-----:R-:W-:-:S04]  /*0260*/  SHF.R.U32.HI R6, RZ, 0x17, R3 ;  /* 0x00000017ff067819 */ /* 0x001fc80000011603 */
[----:B------:R-:W-:-:S05]  /*0270*/  LOP3.LUT R6, R6, 0xff, RZ, 0xc0, !PT ;  /* 0x000000ff06067812 */ /* 0x000fca00078ec0ff */
[----:B------:R-:W-:-:S05]  /*0280*/  VIADD R11, R6, 0xffffffff ;  /* 0xffffffff060b7836 */ /* 0x000fca0000000000 */
[----:B------:R-:W-:-:S04]  /*0290*/  ISETP.GT.U32.AND P0, PT, R11, 0xfd, PT ;  /* 0x000000fd0b00780c */ /* 0x000fc80003f04070 */
[----:B------:R-:W-:-:S13]  /*02a0*/  ISETP.GT.U32.OR P0, PT, R10, 0xfd, P0 ;  /* 0x000000fd0a00780c */ /* 0x000fda0000704470 */
[----:B------:R-:W-:Y:S01]  /*02b0*/  @!P0 IMAD.MOV.U32 R9, RZ, RZ, RZ ;  /* 0x000000ffff098224 */ /* 0x000fe200078e00ff */
[----:B------:R-:W-:Y:S06]  /*02c0*/  @!P0 BRA `(.L_x_3) ;  /* 0x00000000005c8947 */ /* 0x000fec0003800000 */
[----:B------:R-:W-:Y:S02]  /*02d0*/  FSETP.GTU.FTZ.AND P1, PT, |R3|, +INF , PT ;  /* 0x7f8000000300780b */ /* 0x000fe40003f3c200 */
[----:B------:R-:W-:-:S04]  /*02e0*/  FSETP.GTU.FTZ.AND P0, PT, |R0|, +INF , PT ;  /* 0x7f8000000000780b */ /* 0x000fc80003f1c200 */
[----:B------:R-:W-:-:S13]  /*02f0*/  PLOP3.LUT P0, PT, P0, P1, PT, 0xf8, 0x8f ;  /* 0x00000000008f781c */ /* 0x000fda0000703f70 */
[----:B------:R-:W-:Y:S05]  /*0300*/  @P0 BRA `(.L_x_4) ;  /* 0x00000004004c0947 */ /* 0x000fea0003800000 */
[----:B------:R-:W-:-:S13]  /*0310*/  LOP3.LUT P0, RZ, R8, 0x7fffffff, R7, 0xc8, !PT ;  /* 0x7fffffff08ff7812 */ /* 0x000fda000780c807 */
[----:B------:R-:W-:Y:S05]  /*0320*/  @!P0 BRA `(.L_x_5) ;  /* 0x00000004003c8947 */ /* 0x000fea0003800000 */
[C---:B------:R-:W-:Y:S02]  /*0330*/  FSETP.NEU.FTZ.AND P2, PT, |R0|.reuse, +INF , PT ;  /* 0x7f8000000000780b */ /* 0x040fe40003f5d200 */
[----:B------:R-:W-:Y:S02]  /*0340*/  FSETP.NEU.FTZ.AND P1, PT, |R3|, +INF , PT ;  /* 0x7f8000000300780b */ /* 0x000fe40003f3d200 */
[----:B------:R-:W-:-:S11]  /*0350*/  FSETP.NEU.FTZ.AND P0, PT, |R0|, +INF , PT ;  /* 0x7f8000000000780b */ /* 0x000fd60003f1d200 */
[----:B------:R-:W-:Y:S05]  /*0360*/  @!P1 BRA !P2, `(.L_x_5) ;  /* 0x00000004002c9947 */ /* 0x000fea0005000000 */
[----:B------:R-:W-:-:S04]  /*0370*/  LOP3.LUT P2, RZ, R7, 0x7fffffff, RZ, 0xc0, !PT ;  /* 0x7fffffff07ff7812 */ /* 0x000fc8000784c0ff */
[----:B------:R-:W-:-:S13]  /*0380*/  PLOP3.LUT P1, PT, P1, P2, PT, 0x2f, 0xf2 ;  /* 0x0000000000f2781c */ /* 0x000fda0000f24577 */
[----:B------:R-:W-:Y:S05]  /*0390*/  @P1 BRA `(.L_x_6) ;  /* 0x0000000400181947 */ /* 0x000fea0003800000 */
[----:B------:R-:W-:-:S04]  /*03a0*/  LOP3.LUT P1, RZ, R8, 0x7fffffff, RZ, 0xc0, !PT ;  /* 0x7fffffff08ff7812 */ /* 0x000fc8000782c0ff */
[----:B------:R-:W-:-:S13]  /*03b0*/  PLOP3.LUT P0, PT, P0, P1, PT, 0x2f, 0xf2 ;  /* 0x0000000000f2781c */ /* 0x000fda0000702577 */
[----:B------:R-:W-:Y:S05]  /*03c0*/  @P0 BRA `(.L_x_7) ;  /* 0x0000000400000947 */ /* 0x000fea0003800000 */
[----:B------:R-:W-:Y:S02]  /*03d0*/  ISETP.GE.AND P0, PT, R10, RZ, PT ;  /* 0x000000ff0a00720c */ /* 0x000fe40003f06270 */
[----:B------:R-:W-:-:S11]  /*03e0*/  ISETP.GE.AND P1, PT, R11, RZ, PT ;  /* 0x000000ff0b00720c */ /* 0x000fd60003f26270 */
[----:B------:R-:W-:Y:S02]  /*03f0*/  @P0 IMAD.MOV.U32 R9, RZ, RZ, RZ ;  /* 0x000000ffff090224 */ /* 0x000fe400078e00ff */
[----:B------:R-:W-:Y:S01]  /*0400*/  @!P0 FFMA R7, R0, 1.84467440737095516160e+19, RZ ;  /* 0x5f80000000078823 */ /* 0x000fe200000000ff */
[----:B------:R-:W-:Y:S02]  /*0410*/  @!P0 IMAD.MOV.U32 R9, RZ, RZ, -0x40 ;  /* 0xffffffc0ff098424 */ /* 0x000fe400078e00ff */
[----:B------:R-:W-:Y:S02]  /*0420*/  @!P1 FFMA R8, R3, 1.84467440737095516160e+19, RZ ;  /* 0x5f80000003089823 */ /* 0x000fe400000000ff */
[----:B------:R-:W-:-:S07]  /*0430*/  @!P1 VIADD R9, R9, 0x40 ;  /* 0x0000004009099836 */ /* 0x000fce0000000000 */
.L_x_3:
[----:B------:R-:W-:Y:S01]  /*0440*/  LEA R3, R6, 0xc0800000, 0x17 ;  /* 0xc080000006037811 */ /* 0x000fe200078eb8ff */
[----:B------:R-:W-:Y:S01]  /*0450*/  VIADD R5, R5, 0xffffff81 ;  /* 0xffffff8105057836 */ /* 0x000fe20000000000 */
[----:B------:R-:W-:Y:S03]  /*0460*/  BSSY.RECONVERGENT B2, `(.L_x_8) ;  /* 0x0000035000027945 */ /* 0x000fe60003800200 */
[----:B------:R-:W-:Y:S01]  /*0470*/  IMAD.IADD R3, R8, 0x1, -R3 ;  /* 0x0000000108037824 */ /* 0x000fe200078e0a03 */
[C---:B------:R-:W-:Y:S01]  /*0480*/  IADD3 R6, PT, PT, R5.reuse, 0x7f, -R6 ;  /* 0x0000007f05067810 */ /* 0x040fe20007ffe806 */
[----:B------:R-:W-:Y:S02]  /*0490*/  IMAD R0, R5, -0x800000, R7 ;  /* 0xff80000005007824 */ /* 0x000fe400078e0207 */
[----:B------:R-:W0:Y:S01]  /*04a0*/  MUFU.RCP R8, R3 ;  /* 0x0000000300087308 */ /* 0x000e220000001000 */
[----:B------:R-:W-:Y:S01]  /*04b0*/  FADD.FTZ R11, -R3, -RZ ;  /* 0x800000ff030b7221 */ /* 0x000fe20000010100 */
[----:B------:R-:W-:-:S03]  /*04c0*/  IMAD.IADD R6, R6, 0x1, R9 ;  /* 0x0000000106067824 */ /* 0x000fc600078e0209 */
[----:B0-----:R-:W-:-:S04]  /*04d0*/  FFMA R13, R8, R11, 1 ;  /* 0x3f800000080d7423 */ /* 0x001fc8000000000b */
[----:B------:R-:W-:-:S04]  /*04e0*/  FFMA R10, R8, R13, R8 ;  /* 0x0000000d080a7223 */ /* 0x000fc80000000008 */
[----:B------:R-:W-:-:S04]  /*04f0*/  FFMA R7, R0, R10, RZ ;  /* 0x0000000a00077223 */ /* 0x000fc800000000ff */
[----:B------:R-:W-:-:S04]  /*0500*/  FFMA R8, R11, R7, R0 ;  /* 0x000000070b087223 */ /* 0x000fc80000000000 */
[----:B------:R-:W-:-:S04]  /*0510*/  FFMA R7, R10, R8, R7 ;  /* 0x000000080a077223 */ /* 0x000fc80000000007 */
[----:B------:R-:W-:-:S04]  /*0520*/  FFMA R8, R11, R7, R0 ;  /* 0x000000070b087223 */ /* 0x000fc80000000000 */
[----:B------:R-:W-:-:S05]  /*0530*/  FFMA R0, R10, R8, R7 ;  /* 0x000000080a007223 */ /* 0x000fca0000000007 */
[----:B------:R-:W-:-:S04]  /*0540*/  SHF.R.U32.HI R3, RZ, 0x17, R0 ;  /* 0x00000017ff037819 */ /* 0x000fc80000011600 */
[----:B------:R-:W-:-:S05]  /*0550*/  LOP3.LUT R3, R3, 0xff, RZ, 0xc0, !PT ;  /* 0x000000ff03037812 */ /* 0x000fca00078ec0ff */
[----:B------:R-:W-:-:S04]  /*0560*/  IMAD.IADD R9, R3, 0x1, R6 ;  /* 0x0000000103097824 */ /* 0x000fc800078e0206 */
[----:B------:R-:W-:-:S05]  /*0570*/  VIADD R3, R9, 0xffffffff ;  /* 0xffffffff09037836 */ /* 0x000fca0000000000 */
[----:B------:R-:W-:-:S13]  /*0580*/  ISETP.GE.U32.AND P0, PT, R3, 0xfe, PT ;  /* 0x000000fe0300780c */ /* 0x000fda0003f06070 */
[----:B------:R-:W-:Y:S05]  /*0590*/  @!P0 BRA `(.L_x_9) ;  /* 0x0000000000808947 */ /* 0x000fea0003800000 */
[----:B------:R-:W-:-:S13]  /*05a0*/  ISETP.GT.AND P0, PT, R9, 0xfe, PT ;  /* 0x000000fe0900780c */ /* 0x000fda0003f04270 */
[----:B------:R-:W-:Y:S05]  /*05b0*/  @P0 BRA `(.L_x_10) ;  /* 0x00000000006c0947 */ /* 0x000fea0003800000 */
[----:B------:R-:W-:-:S13]  /*05c0*/  ISETP.GE.AND P0, PT, R9, 0x1, PT ;  /* 0x000000010900780c */ /* 0x000fda0003f06270 */
[----:B------:R-:W-:Y:S05]  /*05d0*/  @P0 BRA `(.L_x_11) ;  /* 0x0000000000740947 */ /* 0x000fea0003800000 */
[----:B------:R-:W-:Y:S02]  /*05e0*/  ISETP.GE.AND P0, PT, R9, -0x18, PT ;  /* 0xffffffe80900780c */ /* 0x000fe40003f06270 */
[----:B------:R-:W-:-:S11]  /*05f0*/  LOP3.LUT R0, R0, 0x80000000, RZ, 0xc0, !PT ;  /* 0x8000000000007812 */ /* 0x000fd600078ec0ff */
[----:B------:R-:W-:Y:S05]  /*0600*/  @!P0 BRA `(.L_x_11) ;  /* 0x0000000000688947 */ /* 0x000fea0003800000 */
[CCC-:B------:R-:W-:Y:S01]  /*0610*/  FFMA.RZ R3, R10.reuse, R8.reuse, R7.reuse ;  /* 0x000000080a037223 */ /* 0x1c0fe2000000c007 */
[CCC-:B------:R-:W-:Y:S01]  /*0620*/  FFMA.RM R6, R10.reuse, R8.reuse, R7.reuse ;  /* 0x000000080a067223 */ /* 0x1c0fe20000004007 */
[C---:B------:R-:W-:Y:S02]  /*0630*/  ISETP.NE.AND P2, PT, R9.reuse, RZ, PT ;  /* 0x000000ff0900720c */ /* 0x040fe40003f45270 */
[----:B------:R-:W-:Y:S02]  /*0640*/  ISETP.NE.AND P1, PT, R9, RZ, PT ;  /* 0x000000ff0900720c */ /* 0x000fe40003f25270 */
[----:B------:R-:W-:Y:S01]  /*0650*/  LOP3.LUT R5, R3, 0x7fffff, RZ, 0xc0, !PT ;  /* 0x007fffff03057812 */ /* 0x000fe200078ec0ff */
[----:B------:R-:W-:Y:S01]  /*0660*/  FFMA.RP R3, R10, R8, R7 ;  /* 0x000000080a037223 */ /* 0x000fe20000008007 */
[----:B------:R-:W-:Y:S02]  /*0670*/  VIADD R8, R9, 0x20 ;  /* 0x0000002009087836 */ /* 0x000fe40000000000 */
[----:B------:R-:W-:Y:S01]  /*0680*/  LOP3.LUT R5, R5, 0x800000, RZ, 0xfc, !PT ;  /* 0x0080000005057812 */ /* 0x000fe200078efcff */
[----:B------:R-:W-:Y:S01]  /*0690*/  IMAD.MOV R7, RZ, RZ, -R9 ;  /* 0x000000ffff077224 */ /* 0x000fe200078e0a09 */
[----:B------:R-:W-:-:S02]  /*06a0*/  FSETP.NEU.FTZ.AND P0, PT, R3, R6, PT ;  /* 0x000000060300720b */ /* 0x000fc40003f1d000 */
[----:B------:R-:W-:Y:S02]  /*06b0*/  SHF.L.U32 R8, R5, R8, RZ ;  /* 0x0000000805087219 */ /* 0x000fe400000006ff */
[----:B------:R-:W-:Y:S02]  /*06c0*/  SEL R6, R7, RZ, P2 ;  /* 0x000000ff07067207 */ /* 0x000fe40001000000 */
[----:B------:R-:W-:Y:S02]  /*06d0*/  ISETP.NE.AND P1, PT, R8, RZ, P1 ;  /* 0x000000ff0800720c */ /* 0x000fe40000f25270 */
[----:B------:R-:W-:Y:S02]  /*06e0*/  SHF.R.U32.HI R6, RZ, R6, R5 ;  /* 0x00000006ff067219 */ /* 0x000fe40000011605 */
[----:B------:R-:W-:Y:S02]  /*06f0*/  PLOP3.LUT P0, PT, P0, P1, PT, 0xf8, 0x8f ;  /* 0x00000000008f781c */ /* 0x000fe40000703f70 */
[----:B------:R-:W-:-:S02]  /*0700*/  SHF.R.U32.HI R8, RZ, 0x1, R6 ;  /* 0x00000001ff087819 */ /* 0x000fc40000011606 */
[----:B------:R-:W-:-:S04]  /*0710*/  SEL R3, RZ, 0x1, !P0 ;  /* 0x00000001ff037807 */ /* 0x000fc80004000000 */
[----:B------:R-:W-:-:S04]  /*0720*/  LOP3.LUT R3, R3, 0x1, R8, 0xf8, !PT ;  /* 0x0000000103037812 */ /* 0x000fc800078ef808 */
[----:B------:R-:W-:-:S05]  /*0730*/  LOP3.LUT R3, R3, R6, RZ, 0xc0, !PT ;  /* 0x0000000603037212 */ /* 0x000fca00078ec0ff */
[----:B------:R-:W-:-:S05]  /*0740*/  IMAD.IADD R3, R8, 0x1, R3 ;  /* 0x0000000108037824 */ /* 0x000fca00078e0203 */
[----:B------:R-:W-:Y:S01]  /*0750*/  LOP3.LUT R0, R3, R0, RZ, 0xfc, !PT ;  /* 0x0000000003007212 */ /* 0x000fe200078efcff */
[----:B------:R-:W-:Y:S06]  /*0760*/  BRA `(.L_x_11) ;  /* 0x0000000000107947 */ /* 0x000fec0003800000 */
.L_x_10:
[----:B------:R-:W-:-:S04]  /*0770*/  LOP3.LUT R0, R0, 0x80000000, RZ, 0xc0, !PT ;  /* 0x8000000000007812 */ /* 0x000fc800078ec0ff */
[----:B------:R-:W-:Y:S01]  /*0780*/  LOP3.LUT R0, R0, 0x7f800000, RZ, 0xfc, !PT ;  /* 0x7f80000000007812 */ /* 0x000fe200078efcff */
[----:B------:R-:W-:Y:S06]  /*0790*/  BRA `(.L_x_11) ;  /* 0x0000000000047947 */ /* 0x000fec0003800000 */
.L_x_9:
[----:B------:R-:W-:-:S07]  /*07a0*/  IMAD R0, R6, 0x800000, R0 ;  /* 0x0080000006007824 */ /* 0x000fce00078e0200 */
.L_x_11:
[----:B------:R-:W-:Y:S05]  /*07b0*/  BSYNC.RECONVERGENT B2 ;  /* 0x0000000000027941 */ /* 0x000fea0003800200 */
.L_x_8:
[----:B------:R-:W-:Y:S05]  /*07c0*/  BRA `(.L_x_12) ;  /* 0x0000000000207947 */ /* 0x000fea0003800000 */
.L_x_7:
[----:B------:R-:W-:-:S04]  /*07d0*/  LOP3.LUT R0, R8, 0x80000000, R7, 0x48, !PT ;  /* 0x8000000008007812 */ /* 0x000fc800078e4807 */
[----:B------:R-:W-:Y:S01]  /*07e0*/  LOP3.LUT R0, R0, 0x7f800000, RZ, 0xfc, !PT ;  /* 0x7f80000000007812 */ /* 0x000fe200078efcff */
[----:B------:R-:W-:Y:S06]  /*07f0*/  BRA `(.L_x_12) ;  /* 0x0000000000147947 */ /* 0x000fec0003800000 */
.L_x_6:
[----:B------:R-:W-:Y:S01]  /*0800*/  LOP3.LUT R0, R8, 0x80000000, R7, 0x48, !PT ;  /* 0x8000000008007812 */ /* 0x000fe200078e4807 */
[----:B------:R-:W-:Y:S06]  /*0810*/  BRA `(.L_x_12) ;  /* 0x00000000000c7947 */ /* 0x000fec0003800000 */
.L_x_5:
[----:B------:R-:W0:Y:S01]  /*0820*/  MUFU.RSQ R0, -QNAN ;  /* 0xffc0000000007908 */ /* 0x000e220000001400 */
[----:B------:R-:W-:Y:S05]  /*0830*/  BRA `(.L_x_12) ;  /* 0x0000000000047947 */ /* 0x000fea0003800000 */
.L_x_4:
[----:B------:R-:W-:-:S07]  /*0840*/  FADD.FTZ R0, R0, R3 ;  /* 0x0000000300007221 */ /* 0x000fce0000010000 */
.L_x_12:
[----:B------:R-:W-:Y:S05]  /*0850*/  BSYNC.RECONVERGENT B1 ;  /* 0x0000000000017941 */ /* 0x000fea0003800200 */
.L_x_2:
[----:B------:R-:W-:-:S04]  /*0860*/  IMAD.MOV.U32 R5, RZ, RZ, 0x0 ;  /* 0x00000000ff057424 */ /* 0x000fc800078e00ff */
[----:B0-----:R-:W-:Y:S05]  /*0870*/  RET.REL.NODEC R4 `(_Z21frobenius_norm_kernelPKfPffi) ;  /* 0xfffffff404e07950 */ /* 0x001fea0003c3ffff */
.L_x_13:
[----:B------:R-:W-:-:S00]  /*0880*/  BRA `(.L_x_13) ;  /* 0xfffffffc00fc7947 */ /* 0x000fc0000383ffff */
[----:B------:R-:W-:-:S00]  /*0890*/  NOP ;  /* 0x0000000000007918 */ /* 0x000fc00000000000 */
        /* <DEDUP_REMOVED lines=14> */
.L_x_14:


//--------------------- .nv.shared.reserved.0     --------------------------
	.section	.nv.shared.reserved.0,"aw",@nobits
	.weak		__nv_reservedSMEM_offset_0_alias
	.size		__nv_reservedSMEM_offset_0_alias, 0, 64
	.other		__nv_reservedSMEM_offset_0_alias,@"STO_CUDA_RESERVED_SHARED STV_DEFAULT"
__nv_reservedSMEM_offset_0_alias:
	.zero		0
	.zero		64


//--------------------- .nv.constant0._Z21frobenius_norm_kernelPKfPffi --------------------------
	.section	.nv.constant0._Z21frobenius_norm_kernelPKfPffi,"a",@progbits
	.sectionflags	@""
	.align	4
.nv.constant0._Z21frobenius_norm_kernelPKfPffi:
	.zero		920


//--------------------- SYMBOLS --------------------------

	.type		.nv.reservedSmem.offset0,@object
	.size		.nv.reservedSmem.offset0,0x4
